	.headerflags	@"EF_CUDA_TEXMODE_UNIFIED EF_CUDA_64BIT_ADDRESS EF_CUDA_ACCELERATORS EF_CUDA_SM90 EF_CUDA_VIRTUAL_SM(EF_CUDA_SM90)"
	.elftype	@"ET_EXEC"


//--------------------- .nv.info                  --------------------------
	.section	.nv.info,"",@"SHT_CUDA_INFO"
	.align	4


	//----- nvinfo : EIATTR_REGCOUNT
	.align		4
        /*0000*/ 	.byte	0x04, 0x2f
        /*0002*/ 	.short	(.L_3 - .L_2)
	.align		4
.L_2:
        /*0004*/ 	.word	index@(triton_poi_fused__native_batch_norm_legit_no_training_add_relu_21)
        /*0008*/ 	.word	0x0000001e


	//----- nvinfo : EIATTR_MIN_STACK_SIZE
	.align		4
.L_3:
        /*000c*/ 	.byte	0x04, 0x12
        /*000e*/ 	.short	(.L_5 - .L_4)
	.align		4
.L_4:
        /*0010*/ 	.word	index@(triton_poi_fused__native_batch_norm_legit_no_training_add_relu_21)
        /*0014*/ 	.word	0x00000000


	//----- nvinfo : EIATTR_FRAME_SIZE
	.align		4
.L_5:
        /*0018*/ 	.byte	0x04, 0x11
        /*001a*/ 	.short	(.L_7 - .L_6)
	.align		4
.L_6:
        /*001c*/ 	.word	index@(triton_poi_fused__native_batch_norm_legit_no_training_add_relu_21)
        /*0020*/ 	.word	0x00000000


	//----- nvinfo : EIATTR_MIN_STACK_SIZE
	.align		4
.L_7:
        /*0024*/ 	.byte	0x04, 0x12
        /*0026*/ 	.short	(.L_9 - .L_8)
	.align		4
.L_8:
        /*0028*/ 	.word	index@(triton_poi_fused__native_batch_norm_legit_no_training_add_relu_21)
        /*002c*/ 	.word	0x00000000
.L_9:


//--------------------- .nv.info.triton_poi_fused__native_batch_norm_legit_no_training_add_relu_21 --------------------------
	.section	.nv.info.triton_poi_fused__native_batch_norm_legit_no_training_add_relu_21,"",@"SHT_CUDA_INFO"
	.sectionflags	@""
	.align	4


	//----- nvinfo : EIATTR_CUDA_API_VERSION
	.align		4
        /*0000*/ 	.byte	0x04, 0x37
        /*0002*/ 	.short	(.L_11 - .L_10)
.L_10:
        /*0004*/ 	.word	0x0000007c


	//----- nvinfo : EIATTR_KPARAM_INFO
	.align		4
.L_11:
        /*0008*/ 	.byte	0x04, 0x17
        /*000a*/ 	.short	(.L_13 - .L_12)
.L_12:
        /*000c*/ 	.word	0x00000000
        /*0010*/ 	.short	0x0007
        /*0012*/ 	.short	0x0038
        /*0014*/ 	.byte	0x00, 0xf0, 0x11, 0x00


	//----- nvinfo : EIATTR_KPARAM_INFO
	.align		4
.L_13:
        /*0018*/ 	.byte	0x04, 0x17
        /*001a*/ 	.short	(.L_15 - .L_14)
.L_14:
        /*001c*/ 	.word	0x00000000
        /*0020*/ 	.short	0x0006
        /*0022*/ 	.short	0x0030
        /*0024*/ 	.byte	0x00, 0xf4, 0x21, 0x00


	//----- nvinfo : EIATTR_KPARAM_INFO
	.align		4
.L_15:
        /*0028*/ 	.byte	0x04, 0x17
        /*002a*/ 	.short	(.L_17 - .L_16)
.L_16:
        /*002c*/ 	.word	0x00000000
        /*0030*/ 	.short	0x0005
        /*0032*/ 	.short	0x0028
        /*0034*/ 	.byte	0x00, 0xf4, 0x21, 0x00


	//----- nvinfo : EIATTR_KPARAM_INFO
	.align		4
.L_17:
        /*0038*/ 	.byte	0x04, 0x17
        /*003a*/ 	.short	(.L_19 - .L_18)
.L_18:
        /*003c*/ 	.word	0x00000000
        /*0040*/ 	.short	0x0004
        /*0042*/ 	.short	0x0020
        /*0044*/ 	.byte	0x00, 0xf4, 0x21, 0x00


	//----- nvinfo : EIATTR_KPARAM_INFO
	.align		4
.L_19:
        /*0048*/ 	.byte	0x04, 0x17
        /*004a*/ 	.short	(.L_21 - .L_20)
.L_20:
        /*004c*/ 	.word	0x00000000
        /*0050*/ 	.short	0x0003
        /*0052*/ 	.short	0x0018
        /*0054*/ 	.byte	0x00, 0xf4, 0x21, 0x00


	//----- nvinfo : EIATTR_KPARAM_INFO
	.align		4
.L_21:
        /*0058*/ 	.byte	0x04, 0x17
        /*005a*/ 	.short	(.L_23 - .L_22)
.L_22:
        /*005c*/ 	.word	0x00000000
        /*0060*/ 	.short	0x0002
        /*0062*/ 	.short	0x0010
        /*0064*/ 	.byte	0x00, 0xf4, 0x21, 0x00


	//----- nvinfo : EIATTR_KPARAM_INFO
	.align		4
.L_23:
        /*0068*/ 	.byte	0x04, 0x17
        /*006a*/ 	.short	(.L_25 - .L_24)
.L_24:
        /*006c*/ 	.word	0x00000000
        /*0070*/ 	.short	0x0001
        /*0072*/ 	.short	0x0008
        /*0074*/ 	.byte	0x00, 0xf4, 0x21, 0x00


	//----- nvinfo : EIATTR_KPARAM_INFO
	.align		4
.L_25:
        /*0078*/ 	.byte	0x04, 0x17
        /*007a*/ 	.short	(.L_27 - .L_26)
.L_26:
        /*007c*/ 	.word	0x00000000
        /*0080*/ 	.short	0x0000
        /*0082*/ 	.short	0x0000
        /*0084*/ 	.byte	0x00, 0xf4, 0x21, 0x00


	//----- nvinfo : EIATTR_SPARSE_MMA_MASK
	.align		4
.L_27:
        /*0088*/ 	.byte	0x03, 0x50
        /*008a*/ 	.short	0x0000


	//----- nvinfo : EIATTR_MAXREG_COUNT
	.align		4
        /*008c*/ 	.byte	0x03, 0x1b
        /*008e*/ 	.short	0x00ff


	//----- nvinfo : EIATTR_EXIT_INSTR_OFFSETS
	.align		4
        /*0090*/ 	.byte	0x04, 0x1c
        /*0092*/ 	.short	(.L_29 - .L_28)


	//   ....[0]....
.L_28:
        /*0094*/ 	.word	0x00000620


	//----- nvinfo : EIATTR_REQNTID
	.align		4
.L_29:
        /*0098*/ 	.byte	0x04, 0x10
        /*009a*/ 	.short	(.L_31 - .L_30)
.L_30:
        /*009c*/ 	.word	0x00000080
        /*00a0*/ 	.word	0x00000001
        /*00a4*/ 	.word	0x00000001


	//----- nvinfo : EIATTR_CBANK_PARAM_SIZE
	.align		4
.L_31:
        /*00a8*/ 	.byte	0x03, 0x19
        /*00aa*/ 	.short	0x003c


	//----- nvinfo : EIATTR_PARAM_CBANK
	.align		4
        /*00ac*/ 	.byte	0x04, 0x0a
        /*00ae*/ 	.short	(.L_33 - .L_32)
	.align		4
.L_32:
        /*00b0*/ 	.word	index@(.nv.constant0.triton_poi_fused__native_batch_norm_legit_no_training_add_relu_21)
        /*00b4*/ 	.short	0x0210
        /*00b6*/ 	.short	0x003c


	//----- nvinfo : EIATTR_SW_WAR
	.align		4
.L_33:
        /*00b8*/ 	.byte	0x04, 0x36
        /*00ba*/ 	.short	(.L_35 - .L_34)
.L_34:
        /*00bc*/ 	.word	0x00000008
.L_35:


//--------------------- .nv.callgraph             --------------------------
	.section	.nv.callgraph,"",@"SHT_CUDA_CALLGRAPH"
	.align	4
	.sectionentsize	8
	.align		4
        /*0000*/ 	.word	0x00000000
	.align		4
        /*0004*/ 	.word	0xffffffff
	.align		4
        /*0008*/ 	.word	0x00000000
	.align		4
        /*000c*/ 	.word	0xfffffffe
	.align		4
        /*0010*/ 	.word	0x00000000
	.align		4
        /*0014*/ 	.word	0xfffffffd
	.align		4
        /*0018*/ 	.word	0x00000000
	.align		4
        /*001c*/ 	.word	0xfffffffc


//--------------------- .nv.constant4             --------------------------
	.section	.nv.constant4,"a",@progbits
	.align	8
	.align		8
.nv.constant4:
        /*0000*/ 	.dword	_$_str
	.align		8
        /*0008*/ 	.dword	_$_str_$_2


//--------------------- .text.triton_poi_fused__native_batch_norm_legit_no_training_add_relu_21 --------------------------
	.section	.text.triton_poi_fused__native_batch_norm_legit_no_training_add_relu_21,"ax",@progbits
	.align	128
        .global         triton_poi_fused__native_batch_norm_legit_no_training_add_relu_21
        .type           triton_poi_fused__native_batch_norm_legit_no_training_add_relu_21,@function
        .size           triton_poi_fused__native_batch_norm_legit_no_training_add_relu_21,(.L_x_1 - triton_poi_fused__native_batch_norm_legit_no_training_add_relu_21)
        .other          triton_poi_fused__native_batch_norm_legit_no_training_add_relu_21,@"STO_CUDA_ENTRY STV_DEFAULT"
triton_poi_fused__native_batch_norm_legit_no_training_add_relu_21:
.text.triton_poi_fused__native_batch_norm_legit_no_training_add_relu_21:
[----:B------:R-:W-:Y:S01]  /*0000*/  LDC R1, c[0x0][0x28] ;  /* 0x00000a00ff017b82 */ /* 0x000fe20000000800 */
[----:B------:R-:W1:Y:S07]  /*0010*/  S2R R0, SR_TID.X ;  /* 0x0000000000007919 */ /* 0x000e6e0000002100 */
[----:B------:R-:W2:Y:S01]  /*0020*/  LDC.64 R4, c[0x0][0x220] ;  /* 0x00008800ff047b82 */ /* 0x000ea20000000a00 */
[----:B------:R-:W-:Y:S01]  /*0030*/  ULDC.64 UR4, c[0x0][0x208] ;  /* 0x0000820000047ab9 */ /* 0x000fe20000000a00 */
[----:B------:R-:W3:Y:S06]  /*0040*/  S2R R7, SR_CTAID.X ;  /* 0x0000000000077919 */ /* 0x000eec0000002500 */
[----:B------:R-:W4:Y:S08]  /*0050*/  LDC.64 R8, c[0x0][0x210] ;  /* 0x00008400ff087b82 */ /* 0x000f300000000a00 */
[----:B------:R-:W5:Y:S08]  /*0060*/  LDC.64 R12, c[0x0][0x218] ;  /* 0x00008600ff0c7b82 */ /* 0x000f700000000a00 */
[----:B------:R-:W5:Y:S01]  /*0070*/  LDC.64 R16, c[0x0][0x228] ;  /* 0x00008a00ff107b82 */ /* 0x000f620000000a00 */
[----:B-1----:R-:W-:-:S07]  /*0080*/  SHF.L.U32 R0, R0, 0x2, RZ ;  /* 0x0000000200007819 */ /* 0x002fce00000006ff */
[----:B------:R-:W1:Y:S01]  /*0090*/  LDC.64 R20, c[0x0][0x230] ;  /* 0x00008c00ff147b82 */ /* 0x000e620000000a00 */
[----:B---3--:R-:W-:Y:S02]  /*00a0*/  SHF.R.S32.HI R3, RZ, 0x16, R7 ;  /* 0x00000016ff037819 */ /* 0x008fe40000011407 */
[----:B------:R-:W-:Y:S02]  /*00b0*/  LOP3.LUT R0, R0, 0x1fc, RZ, 0xc0, !PT ;  /* 0x000001fc00007812 */ /* 0x000fe400078ec0ff */
[----:B------:R-:W-:-:S03]  /*00c0*/  SGXT R3, R3, 0x1 ;  /* 0x000000010303781a */ /* 0x000fc60000000200 */
[----:B------:R-:W3:Y:S01]  /*00d0*/  LDC.64 R24, c[0x0][0x238] ;  /* 0x00008e00ff187b82 */ /* 0x000ee20000000a00 */
[----:B------:R-:W-:-:S04]  /*00e0*/  LEA R0, R7, R0, 0x9 ;  /* 0x0000000007007211 */ /* 0x000fc800078e48ff */
[----:B------:R-:W-:-:S04]  /*00f0*/  LEA.HI R3, R3, R0, RZ, 0xa ;  /* 0x0000000003037211 */ /* 0x000fc800078f50ff */
[----:B------:R-:W-:-:S04]  /*0100*/  LOP3.LUT R3, R3, 0xfffffc00, RZ, 0xc0, !PT ;  /* 0xfffffc0003037812 */ /* 0x000fc800078ec0ff */
[----:B------:R-:W-:-:S05]  /*0110*/  IADD3 R2, R0, -R3, RZ ;  /* 0x8000000300027210 */ /* 0x000fca0007ffe0ff */
[----:B--2---:R-:W-:-:S06]  /*0120*/  IMAD.WIDE R4, R2, 0x4, R4 ;  /* 0x0000000402047825 */ /* 0x004fcc00078e0204 */
[----:B------:R-:W2:Y:S01]  /*0130*/  LDG.E.EL.128 R4, desc[UR4][R4.64] ;  /* 0x0000000404047981 */ /* 0x000ea2000c2e1d00 */
[----:B----4-:R-:W-:-:S04]  /*0140*/  IMAD.WIDE R8, R0, 0x4, R8 ;  /* 0x0000000400087825 */ /* 0x010fc800078e0208 */
[C---:B-----5:R-:W-:Y:S02]  /*0150*/  IMAD.WIDE R12, R2.reuse, 0x4, R12 ;  /* 0x00000004020c7825 */ /* 0x060fe400078e020c */
[----:B------:R-:W4:Y:S04]  /*0160*/  LDG.E.128 R8, desc[UR4][R8.64] ;  /* 0x0000000408087981 */ /* 0x000f28000c1e1d00 */
[----:B------:R-:W4:Y:S01]  /*0170*/  LDG.E.EL.128 R12, desc[UR4][R12.64] ;  /* 0x000000040c0c7981 */ /* 0x000f22000c2e1d00 */
[----:B0-----:R-:W-:-:S04]  /*0180*/  IMAD.WIDE R16, R2, 0x4, R16 ;  /* 0x0000000402107825 */ /* 0x001fc800078e0210 */
[----:B-1----:R-:W-:Y:S02]  /*0190*/  IMAD.WIDE R20, R2, 0x4, R20 ;  /* 0x0000000402147825 */ /* 0x002fe400078e0214 */
[----:B------:R-:W5:Y:S02]  /*01a0*/  LDG.E.EL.128 R16, desc[UR4][R16.64] ;  /* 0x0000000410107981 */ /* 0x000f64000c2e1d00 */
[----:B---3--:R-:W-:Y:S02]  /*01b0*/  IMAD.WIDE R24, R0, 0x4, R24 ;  /* 0x0000000400187825 */ /* 0x008fe400078e0218 */
[----:B------:R-:W5:Y:S04]  /*01c0*/  LDG.E.EL.128 R20, desc[UR4][R20.64] ;  /* 0x0000000414147981 */ /* 0x000f68000c2e1d00 */
[----:B------:R-:W3:Y:S01]  /*01d0*/  LDG.E.128 R24, desc[UR4][R24.64] ;  /* 0x0000000418187981 */ /* 0x000ee2000c1e1d00 */
[----:B--2---:R-:W-:Y:S01]  /*01e0*/  FADD R2, R4, 9.9999997473787516356e-06 ;  /* 0x3727c5ac04027421 */ /* 0x004fe20000000000 */
[----:B------:R-:W-:-:S05]  /*01f0*/  FADD R3, R5, 9.9999997473787516356e-06 ;  /* 0x3727c5ac05037421 */ /* 0x000fca0000000000 */
[----:B------:R-:W0:Y:S01]  /*0200*/  MUFU.SQRT R2, R2 ;  /* 0x0000000200027308 */ /* 0x000e220000002000 */
[----:B------:R-:W-:Y:S01]  /*0210*/  FADD R6, R6, 9.9999997473787516356e-06 ;  /* 0x3727c5ac06067421 */ /* 0x000fe20000000000 */
[----:B------:R-:W-:-:S06]  /*0220*/  FADD R7, R7, 9.9999997473787516356e-06 ;  /* 0x3727c5ac07077421 */ /* 0x000fcc0000000000 */
[----:B------:R-:W1:Y:S08]  /*0230*/  MUFU.SQRT R3, R3 ;  /* 0x0000000300037308 */ /* 0x000e700000002000 */
[----:B------:R2:W3:Y:S01]  /*0240*/  MUFU.SQRT R4, R6 ;  /* 0x0000000600047308 */ /* 0x0004e20000002000 */
[----:B0-----:R-:W-:-:S07]  /*0250*/  FSETP.GT.AND P6, PT, R2, 8.50705917302346158658e+37, PT ;  /* 0x7e8000000200780b */ /* 0x001fce0003fc4000 */
[----:B------:R0:W4:Y:S01]  /*0260*/  MUFU.SQRT R5, R7 ;  /* 0x0000000700057308 */ /* 0x0001220000002000 */
[----:B--2---:R-:W-:Y:S01]  /*0270*/  HFMA2.MMA R6, -RZ, RZ, 1.625, 0 ;  /* 0x3e800000ff067435 */ /* 0x004fe200000001ff */
[C---:B-1----:R-:W-:Y:S02]  /*0280*/  FSETP.GT.AND P4, PT, R3.reuse, 8.50705917302346158658e+37, PT ;  /* 0x7e8000000300780b */ /* 0x042fe40003f84000 */
[----:B------:R-:W-:Y:S02]  /*0290*/  FSETP.GEU.AND P5, PT, R2, 1.175494350822287508e-38, PT ;  /* 0x008000000200780b */ /* 0x000fe40003fae000 */
[----:B------:R-:W-:Y:S02]  /*02a0*/  FSETP.GEU.AND P3, PT, R3, 1.175494350822287508e-38, PT ;  /* 0x008000000300780b */ /* 0x000fe40003f6e000 */
[----:B---3--:R-:W-:Y:S01]  /*02b0*/  FSETP.GT.AND P2, PT, R4, 8.50705917302346158658e+37, PT ;  /* 0x7e8000000400780b */ /* 0x008fe20003f44000 */
[----:B------:R-:W-:Y:S01]  /*02c0*/  @P6 FMUL R2, R2, 0.25 ;  /* 0x3e80000002026820 */ /* 0x000fe20000400000 */
[----:B------:R-:W-:-:S02]  /*02d0*/  FSETP.GEU.AND P0, PT, R4, 1.175494350822287508e-38, PT ;  /* 0x008000000400780b */ /* 0x000fc40003f0e000 */
[----:B0-----:R-:W-:Y:S02]  /*02e0*/  FSEL R7, R6, 1, P6 ;  /* 0x3f80000006077808 */ /* 0x001fe40003000000 */
[C---:B----4-:R-:W-:Y:S02]  /*02f0*/  FSETP.GT.AND P1, PT, R5.reuse, 8.50705917302346158658e+37, PT ;  /* 0x7e8000000500780b */ /* 0x050fe40003f24000 */
[----:B------:R-:W-:Y:S01]  /*0300*/  FSETP.GEU.AND P6, PT, R5, 1.175494350822287508e-38, PT ;  /* 0x008000000500780b */ /* 0x000fe20003fce000 */
[----:B------:R-:W-:Y:S01]  /*0310*/  @P4 FMUL R3, R3, 0.25 ;  /* 0x3e80000003034820 */ /* 0x000fe20000400000 */
[----:B------:R-:W-:-:S03]  /*0320*/  @!P5 FMUL R2, R2, 16777216 ;  /* 0x4b8000000202d820 */ /* 0x000fc60000400000 */
[----:B------:R-:W-:Y:S01]  /*0330*/  @!P3 FMUL R3, R3, 16777216 ;  /* 0x4b8000000303b820 */ /* 0x000fe20000400000 */
[----:B------:R-:W-:-:S05]  /*0340*/  @P2 FMUL R4, R4, 0.25 ;  /* 0x3e80000004042820 */ /* 0x000fca0000400000 */
[----:B------:R-:W-:Y:S01]  /*0350*/  @P1 FMUL R5, R5, 0.25 ;  /* 0x3e80000005051820 */ /* 0x000fe20000400000 */
[----:B------:R-:W0:Y:S01]  /*0360*/  MUFU.RCP R2, R2 ;  /* 0x0000000200027308 */ /* 0x000e220000001000 */
[----:B------:R-:W-:Y:S02]  /*0370*/  @!P0 FMUL R4, R4, 16777216 ;  /* 0x4b80000004048820 */ /* 0x000fe40000400000 */
[----:B------:R-:W-:-:S05]  /*0380*/  @!P6 FMUL R5, R5, 16777216 ;  /* 0x4b8000000505e820 */ /* 0x000fca0000400000 */
[----:B------:R-:W1:Y:S01]  /*0390*/  MUFU.RCP R3, R3 ;  /* 0x0000000300037308 */ /* 0x000e620000001000 */
[----:B------:R-:W-:Y:S01]  /*03a0*/  FADD R10, R10, -R14 ;  /* 0x8000000e0a0a7221 */ /* 0x000fe20000000000 */
[----:B------:R-:W-:Y:S01]  /*03b0*/  FSEL R14, R6, 1, P4 ;  /* 0x3f800000060e7808 */ /* 0x000fe20002000000 */
[----:B------:R-:W-:-:S05]  /*03c0*/  FADD R9, R9, -R13 ;  /* 0x8000000d09097221 */ /* 0x000fca0000000000 */
[----:B------:R-:W2:Y:S01]  /*03d0*/  MUFU.RCP R4, R4 ;  /* 0x0000000400047308 */ /* 0x000ea20000001000 */
[----:B------:R-:W-:Y:S01]  /*03e0*/  @!P5 FMUL R7, R7, 16777216 ;  /* 0x4b8000000707d820 */ /* 0x000fe20000400000 */
[----:B------:R-:W-:Y:S01]  /*03f0*/  @!P3 FMUL R14, R14, 16777216 ;  /* 0x4b8000000e0eb820 */ /* 0x000fe20000400000 */
[----:B------:R-:W-:-:S05]  /*0400*/  FSEL R13, R6, 1, P2 ;  /* 0x3f800000060d7808 */ /* 0x000fca0001000000 */
[----:B------:R-:W3:Y:S01]  /*0410*/  MUFU.RCP R5, R5 ;  /* 0x0000000500057308 */ /* 0x000ee20000001000 */
[----:B------:R-:W-:Y:S01]  /*0420*/  FSEL R6, R6, 1, P1 ;  /* 0x3f80000006067808 */ /* 0x000fe20000800000 */
[----:B0-----:R-:W-:Y:S01]  /*0430*/  FMUL R7, R2, R7 ;  /* 0x0000000702077220 */ /* 0x001fe20000400000 */
[----:B-1----:R-:W-:Y:S01]  /*0440*/  FMUL R14, R3, R14 ;  /* 0x0000000e030e7220 */ /* 0x002fe20000400000 */
[----:B------:R-:W-:Y:S01]  /*0450*/  @!P0 FMUL R13, R13, 16777216 ;  /* 0x4b8000000d0d8820 */ /* 0x000fe20000400000 */
[----:B------:R-:W0:Y:S01]  /*0460*/  LDC.64 R2, c[0x0][0x240] ;  /* 0x00009000ff027b82 */ /* 0x000e220000000a00 */
[----:B------:R-:W-:Y:S01]  /*0470*/  @!P6 FMUL R6, R6, 16777216 ;  /* 0x4b8000000606e820 */ /* 0x000fe20000400000 */
[----:B------:R-:W-:Y:S01]  /*0480*/  FADD R11, R11, -R15 ;  /* 0x8000000f0b0b7221 */ /* 0x000fe20000000000 */
[----:B------:R-:W-:Y:S01]  /*0490*/  FADD R8, R8, -R12 ;  /* 0x8000000c08087221 */ /* 0x000fe20000000000 */
[----:B--2---:R-:W-:Y:S01]  /*04a0*/  FMUL R13, R4, R13 ;  /* 0x0000000d040d7220 */ /* 0x004fe20000400000 */
[----:B------:R-:W-:Y:S01]  /*04b0*/  FMUL R14, R14, R9 ;  /* 0x000000090e0e7220 */ /* 0x000fe20000400000 */
[----:B---3--:R-:W-:Y:S01]  /*04c0*/  FMUL R6, R5, R6 ;  /* 0x0000000605067220 */ /* 0x008fe20000400000 */
[----:B------:R-:W-:Y:S01]  /*04d0*/  FMUL R7, R7, R8 ;  /* 0x0000000807077220 */ /* 0x000fe20000400000 */
[----:B------:R-:W-:-:S02]  /*04e0*/  FMUL R13, R13, R10 ;  /* 0x0000000a0d0d7220 */ /* 0x000fc40000400000 */
[----:B------:R-:W-:Y:S01]  /*04f0*/  FMUL R6, R6, R11 ;  /* 0x0000000b06067220 */ /* 0x000fe20000400000 */
[----:B-----5:R-:W-:Y:S01]  /*0500*/  FFMA R7, R16, R7, R20 ;  /* 0x0000000710077223 */ /* 0x020fe20000000014 */
[----:B------:R-:W-:Y:S01]  /*0510*/  FFMA R14, R17, R14, R21 ;  /* 0x0000000e110e7223 */ /* 0x000fe20000000015 */
[----:B------:R-:W-:Y:S01]  /*0520*/  FFMA R13, R18, R13, R22 ;  /* 0x0000000d120d7223 */ /* 0x000fe20000000016 */
[----:B------:R-:W-:Y:S02]  /*0530*/  FFMA R6, R19, R6, R23 ;  /* 0x0000000613067223 */ /* 0x000fe40000000017 */
[----:B------:R-:W-:Y:S01]  /*0540*/  FSETP.GEU.AND P3, PT, R7, -R24, PT ;  /* 0x800000180700720b */ /* 0x000fe20003f6e000 */
[----:B------:R-:W-:Y:S01]  /*0550*/  FADD R7, R24, R7 ;  /* 0x0000000718077221 */ /* 0x000fe20000000000 */
[----:B------:R-:W-:Y:S01]  /*0560*/  FSETP.GEU.AND P2, PT, R14, -R25, PT ;  /* 0x800000190e00720b */ /* 0x000fe20003f4e000 */
[----:B------:R-:W-:Y:S01]  /*0570*/  FADD R14, R25, R14 ;  /* 0x0000000e190e7221 */ /* 0x000fe20000000000 */
[----:B------:R-:W-:Y:S01]  /*0580*/  FSETP.GEU.AND P1, PT, R13, -R26, PT ;  /* 0x8000001a0d00720b */ /* 0x000fe20003f2e000 */
[----:B------:R-:W-:Y:S01]  /*0590*/  FADD R13, R26, R13 ;  /* 0x0000000d1a0d7221 */ /* 0x000fe20000000000 */
[----:B------:R-:W-:Y:S01]  /*05a0*/  FSETP.GEU.AND P0, PT, R6, -R27, PT ;  /* 0x8000001b0600720b */ /* 0x000fe20003f0e000 */
[----:B------:R-:W-:Y:S01]  /*05b0*/  FADD R6, R27, R6 ;  /* 0x000000061b067221 */ /* 0x000fe20000000000 */
[----:B0-----:R-:W-:Y:S01]  /*05c0*/  IMAD.WIDE R2, R0, 0x4, R2 ;  /* 0x0000000400027825 */ /* 0x001fe200078e0202 */
[----:B------:R-:W-:-:S02]  /*05d0*/  SEL R8, R7, RZ, P3 ;  /* 0x000000ff07087207 */ /* 0x000fc40001800000 */
[----:B------:R-:W-:Y:S02]  /*05e0*/  SEL R9, R14, RZ, P2 ;  /* 0x000000ff0e097207 */ /* 0x000fe40001000000 */
[----:B------:R-:W-:Y:S02]  /*05f0*/  SEL R10, R13, RZ, P1 ;  /* 0x000000ff0d0a7207 */ /* 0x000fe40000800000 */
[----:B------:R-:W-:-:S05]  /*0600*/  SEL R11, R6, RZ, P0 ;  /* 0x000000ff060b7207 */ /* 0x000fca0000000000 */
[----:B------:R-:W-:Y:S01]  /*0610*/  STG.E.128 desc[UR4][R2.64], R8 ;  /* 0x0000000802007986 */ /* 0x000fe2000c101d04 */
[----:B------:R-:W-:Y:S05]  /*0620*/  EXIT ;  /* 0x000000000000794d */ /* 0x000fea0003800000 */
.L_x_0:
[----:B------:R-:W-:-:S00]  /*0630*/  BRA `(.L_x_0) ;  /* 0xfffffffc00fc7947 */ /* 0x000fc0000383ffff */
[----:B------:R-:W-:-:S00]  /*0640*/  NOP ;  /* 0x0000000000007918 */ /* 0x000fc00000000000 */
        /* <DEDUP_REMOVED lines=11> */
.L_x_1:


//--------------------- .nv.global.init           --------------------------
	.section	.nv.global.init,"aw",@progbits
.nv.global.init:
	.type		_$_str,@object
	.size		_$_str,(_$_str_$_2 - _$_str)
_$_str:
        /*0000*/ 	.byte	0x5f, 0x5f, 0x43, 0x55, 0x44, 0x41, 0x5f, 0x46, 0x54, 0x5a, 0x00
	.type		_$_str_$_2,@object
	.size		_$_str_$_2,(.L_1 - _$_str_$_2)
_$_str_$_2:
        /*000b*/ 	.byte	0x5f, 0x5f, 0x43, 0x55, 0x44, 0x41, 0x5f, 0x50, 0x52, 0x45, 0x43, 0x5f, 0x53, 0x51, 0x52, 0x54
        /*001b*/ 	.byte	0x00
.L_1:


//--------------------- .nv.constant0.triton_poi_fused__native_batch_norm_legit_no_training_add_relu_21 --------------------------
	.section	.nv.constant0.triton_poi_fused__native_batch_norm_legit_no_training_add_relu_21,"a",@progbits
	.sectionflags	@""
	.align	4
.nv.constant0.triton_poi_fused__native_batch_norm_legit_no_training_add_relu_21:
	.zero		588
